//
// Generated by NVIDIA NVVM Compiler
//
// Compiler Build ID: CL-36424714
// Cuda compilation tools, release 13.0, V13.0.88
// Based on NVVM 20.0.0
//

.version 9.0
.target sm_100
.address_size 64

	// .globl	_Z7add_vecPiii

.visible .entry _Z7add_vecPiii(
	.param .u64 .ptr .align 1 _Z7add_vecPiii_param_0,
	.param .u32 _Z7add_vecPiii_param_1,
	.param .u32 _Z7add_vecPiii_param_2
)
{
	.reg .pred 	%p<4>;
	.reg .b32 	%r<13>;
	.reg .b64 	%rd<5>;

	ld.param.u64 	%rd2, [_Z7add_vecPiii_param_0];
	ld.param.u32 	%r4, [_Z7add_vecPiii_param_1];
	ld.param.u32 	%r5, [_Z7add_vecPiii_param_2];
	mov.u32 	%r6, %ctaid.x;
	mov.u32 	%r7, %ntid.x;
	mov.u32 	%r8, %tid.x;
	mad.lo.s32 	%r9, %r6, %r7, %r8;
	shl.b32 	%r10, %r9, 1;
	setp.eq.s32 	%p1, %r5, 0;
	selp.u32 	%r11, 1, 0, %p1;
	or.b32  	%r1, %r10, %r11;
	add.s32 	%r12, %r4, -1;
	setp.ge.s32 	%p2, %r1, %r12;
	@%p2 bra 	$L__BB0_3;
	cvta.to.global.u64 	%rd3, %rd2;
	mul.wide.s32 	%rd4, %r1, 4;
	add.s64 	%rd1, %rd3, %rd4;
	ld.global.u32 	%r2, [%rd1];
	ld.global.u32 	%r3, [%rd1+4];
	setp.le.s32 	%p3, %r2, %r3;
	@%p3 bra 	$L__BB0_3;
	st.global.u32 	[%rd1+4], %r2;
	st.global.u32 	[%rd1], %r3;
$L__BB0_3:
	ret;

}


// ===== COMPILED SASS (sm_100) =====

	.target	sm_100

	.elftype	@"ET_EXEC"


//--------------------- .note.nv.tkinfo           --------------------------
	.section	.note.nv.tkinfo,"",@"SHT_NOTE"
	.sectionflags	@"SHF_NOTE_NV_TKINFO"
	.tkinfo
        /*0018*/ 	.word	0x00000002
        /*0030*/ 	.string	""
        /*0030*/ 	.string	"ptxas"
        /*0030*/ 	.string	"Cuda compilation tools, release 13.0, V13.0.88"
        /*0030*/ 	.string	"Build cuda_13.0.r13.0/compiler.36424714_0"
        /*0030*/ 	.string	"-arch sm_100 -m 64 "



//--------------------- .note.nv.cuinfo           --------------------------
	.section	.note.nv.cuinfo,"",@"SHT_NOTE"
	.sectionflags	@"SHF_NOTE_NV_CUINFO"
        /*0018*/ 	.short	0x0002
        /*001a*/ 	.short	0x0064
        /*001c*/ 	.short	0x0082
	.zero		2


//--------------------- .nv.info                  --------------------------
	.section	.nv.info,"",@"SHT_CUDA_INFO"
	.align	4


	//----- nvinfo : EIATTR_REGCOUNT
	.align		4
        /*0000*/ 	.byte	0x04, 0x2f
        /*0002*/ 	.short	(.L_1 - .L_0)
	.align		4
.L_0:
        /*0004*/ 	.word	index@(_Z7add_vecPiii)
        /*0008*/ 	.word	0x00000008


	//----- nvinfo : EIATTR_FRAME_SIZE
	.align		4
.L_1:
        /*000c*/ 	.byte	0x04, 0x11
        /*000e*/ 	.short	(.L_3 - .L_2)
	.align		4
.L_2:
        /*0010*/ 	.word	index@(_Z7add_vecPiii)
        /*0014*/ 	.word	0x00000000


	//----- nvinfo : EIATTR_MIN_STACK_SIZE
	.align		4
.L_3:
        /*0018*/ 	.byte	0x04, 0x12
        /*001a*/ 	.short	(.L_5 - .L_4)
	.align		4
.L_4:
        /*001c*/ 	.word	index@(_Z7add_vecPiii)
        /*0020*/ 	.word	0x00000000
.L_5:


//--------------------- .nv.compat                --------------------------
	.section	.nv.compat,"",@"SHT_CUDA_COMPAT_INFO"
	.align	4
        /*0000*/ 	.byte	0x02, 0x09, 0x00, 0x00, 0x02, 0x02, 0x01, 0x00, 0x02, 0x05, 0x05, 0x00, 0x03, 0x07, 0x01, 0x01
        /*0010*/ 	.byte	0x02, 0x03, 0x00, 0x00, 0x02, 0x06, 0x01, 0x00, 0x04, 0x0b, 0x08, 0x00, 0x09, 0x00, 0x00, 0x00
        /*0020*/ 	.byte	0x00, 0x00, 0x00, 0x00


//--------------------- .nv.info._Z7add_vecPiii   --------------------------
	.section	.nv.info._Z7add_vecPiii,"",@"SHT_CUDA_INFO"
	.sectionflags	@""
	.align	4


	//----- nvinfo : EIATTR_CUDA_API_VERSION
	.align		4
        /*0000*/ 	.byte	0x04, 0x37
        /*0002*/ 	.short	(.L_7 - .L_6)
.L_6:
        /*0004*/ 	.word	0x00000082


	//----- nvinfo : EIATTR_KPARAM_INFO
	.align		4
.L_7:
        /*0008*/ 	.byte	0x04, 0x17
        /*000a*/ 	.short	(.L_9 - .L_8)
.L_8:
        /*000c*/ 	.word	0x00000000
        /*0010*/ 	.short	0x0002
        /*0012*/ 	.short	0x000c
        /*0014*/ 	.byte	0x00, 0xf0, 0x11, 0x00


	//----- nvinfo : EIATTR_KPARAM_INFO
	.align		4
.L_9:
        /*0018*/ 	.byte	0x04, 0x17
        /*001a*/ 	.short	(.L_11 - .L_10)
.L_10:
        /*001c*/ 	.word	0x00000000
        /*0020*/ 	.short	0x0001
        /*0022*/ 	.short	0x0008
        /*0024*/ 	.byte	0x00, 0xf0, 0x11, 0x00


	//----- nvinfo : EIATTR_KPARAM_INFO
	.align		4
.L_11:
        /*0028*/ 	.byte	0x04, 0x17
        /*002a*/ 	.short	(.L_13 - .L_12)
.L_12:
        /*002c*/ 	.word	0x00000000
        /*0030*/ 	.short	0x0000
        /*0032*/ 	.short	0x0000
        /*0034*/ 	.byte	0x00, 0xf5, 0x21, 0x00


	//----- nvinfo : EIATTR_SPARSE_MMA_MASK
	.align		4
.L_13:
        /*0038*/ 	.byte	0x03, 0x50
        /*003a*/ 	.short	0x0000


	//----- nvinfo : EIATTR_MAXREG_COUNT
	.align		4
        /*003c*/ 	.byte	0x03, 0x1b
        /*003e*/ 	.short	0x00ff


	//----- nvinfo : EIATTR_MERCURY_ISA_VERSION
	.align		4
        /*0040*/ 	.byte	0x03, 0x5f
        /*0042*/ 	.short	0x0101


	//----- nvinfo : EIATTR_VRC_CTA_INIT_COUNT
	.align		4
        /*0044*/ 	.byte	0x02, 0x4a
	.zero		1
	.zero		1


	//----- nvinfo : EIATTR_EXIT_INSTR_OFFSETS
	.align		4
        /*0048*/ 	.byte	0x04, 0x1c
        /*004a*/ 	.short	(.L_15 - .L_14)


	//   ....[0]....
.L_14:
        /*004c*/ 	.word	0x000000b0


	//   ....[1]....
        /*0050*/ 	.word	0x00000120


	//   ....[2]....
        /*0054*/ 	.word	0x00000150


	//----- nvinfo : EIATTR_CBANK_PARAM_SIZE
	.align		4
.L_15:
        /*0058*/ 	.byte	0x03, 0x19
        /*005a*/ 	.short	0x0010


	//----- nvinfo : EIATTR_PARAM_CBANK
	.align		4
        /*005c*/ 	.byte	0x04, 0x0a
        /*005e*/ 	.short	(.L_17 - .L_16)
	.align		4
.L_16:
        /*0060*/ 	.word	index@(.nv.constant0._Z7add_vecPiii)
        /*0064*/ 	.short	0x0380
        /*0066*/ 	.short	0x0010


	//----- nvinfo : EIATTR_SW_WAR
	.align		4
.L_17:
        /*0068*/ 	.byte	0x04, 0x36
        /*006a*/ 	.short	(.L_19 - .L_18)
.L_18:
        /*006c*/ 	.word	0x00000008
.L_19:


//--------------------- .nv.callgraph             --------------------------
	.section	.nv.callgraph,"",@"SHT_CUDA_CALLGRAPH"
	.align	4
	.sectionentsize	8
	.align		4
        /*0000*/ 	.word	0x00000000
	.align		4
        /*0004*/ 	.word	0xffffffff
	.align		4
        /*0008*/ 	.word	0x00000000
	.align		4
        /*000c*/ 	.word	0xfffffffe
	.align		4
        /*0010*/ 	.word	0x00000000
	.align		4
        /*0014*/ 	.word	0xfffffffd
	.align		4
        /*0018*/ 	.word	0x00000000
	.align		4
        /*001c*/ 	.word	0xfffffffc


//--------------------- .text._Z7add_vecPiii      --------------------------
	.section	.text._Z7add_vecPiii,"ax",@progbits
	.align	128
        .global         _Z7add_vecPiii
        .type           _Z7add_vecPiii,@function
        .size           _Z7add_vecPiii,(.L_x_1 - _Z7add_vecPiii)
        .other          _Z7add_vecPiii,@"STO_CUDA_ENTRY STV_DEFAULT"
_Z7add_vecPiii:
.text._Z7add_vecPiii:
[----:B------:R-:W-:Y:S01]  /*0000*/  LDC R1, c[0x0][0x37c] ;  /* 0x0000df00ff017b82 */ /* 0x000fe20000000800 */
[----:B------:R-:W0:Y:S07]  /*0010*/  S2R R3, SR_TID.X ;  /* 0x0000000000037919 */ /* 0x000e2e0000002100 */
[----:B------:R-:W0:Y:S01]  /*0020*/  S2UR UR6, SR_CTAID.X ;  /* 0x00000000000679c3 */ /* 0x000e220000002500 */
[----:B------:R-:W1:Y:S07]  /*0030*/  LDCU.64 UR4, c[0x0][0x388] ;  /* 0x00007100ff0477ac */ /* 0x000e6e0008000a00 */
[----:B------:R-:W0:Y:S01]  /*0040*/  LDC R0, c[0x0][0x360] ;  /* 0x0000d800ff007b82 */ /* 0x000e220000000800 */
[----:B-1----:R-:W-:-:S02]  /*0050*/  UISETP.NE.AND UP0, UPT, UR5, URZ, UPT ;  /* 0x000000ff0500728c */ /* 0x002fc4000bf05270 */
[----:B------:R-:W-:Y:S02]  /*0060*/  UIADD3 UR4, UPT, UPT, UR4, -0x1, URZ ;  /* 0xffffffff04047890 */ /* 0x000fe4000fffe0ff */
[----:B------:R-:W-:Y:S01]  /*0070*/  USEL UR5, URZ, 0x1, UP0 ;  /* 0x00000001ff057887 */ /* 0x000fe20008000000 */
[----:B0-----:R-:W-:-:S05]  /*0080*/  IMAD R0, R0, UR6, R3 ;  /* 0x0000000600007c24 */ /* 0x001fca000f8e0203 */
[----:B------:R-:W-:-:S04]  /*0090*/  LEA R5, R0, UR5, 0x1 ;  /* 0x0000000500057c11 */ /* 0x000fc8000f8e08ff */
[----:B------:R-:W-:-:S13]  /*00a0*/  ISETP.GE.AND P0, PT, R5, UR4, PT ;  /* 0x0000000405007c0c */ /* 0x000fda000bf06270 */
[----:B------:R-:W-:Y:S05]  /*00b0*/  @P0 EXIT ;  /* 0x000000000000094d */ /* 0x000fea0003800000 */
[----:B------:R-:W0:Y:S01]  /*00c0*/  LDC.64 R2, c[0x0][0x380] ;  /* 0x0000e000ff027b82 */ /* 0x000e220000000a00 */
[----:B------:R-:W1:Y:S01]  /*00d0*/  LDCU.64 UR4, c[0x0][0x358] ;  /* 0x00006b00ff0477ac */ /* 0x000e620008000a00 */
[----:B0-----:R-:W-:-:S05]  /*00e0*/  IMAD.WIDE R2, R5, 0x4, R2 ;  /* 0x0000000405027825 */ /* 0x001fca00078e0202 */
[----:B-1----:R-:W2:Y:S04]  /*00f0*/  LDG.E R5, desc[UR4][R2.64] ;  /* 0x0000000402057981 */ /* 0x002ea8000c1e1900 */
[----:B------:R-:W2:Y:S02]  /*0100*/  LDG.E R0, desc[UR4][R2.64+0x4] ;  /* 0x0000040402007981 */ /* 0x000ea4000c1e1900 */
[----:B--2---:R-:W-:-:S13]  /*0110*/  ISETP.GT.AND P0, PT, R5, R0, PT ;  /* 0x000000000500720c */ /* 0x004fda0003f04270 */
[----:B------:R-:W-:Y:S05]  /*0120*/  @!P0 EXIT ;  /* 0x000000000000894d */ /* 0x000fea0003800000 */
[----:B------:R-:W-:Y:S04]  /*0130*/  STG.E desc[UR4][R2.64+0x4], R5 ;  /* 0x0000040502007986 */ /* 0x000fe8000c101904 */
[----:B------:R-:W-:Y:S01]  /*0140*/  STG.E desc[UR4][R2.64], R0 ;  /* 0x0000000002007986 */ /* 0x000fe2000c101904 */
[----:B------:R-:W-:Y:S05]  /*0150*/  EXIT ;  /* 0x000000000000794d */ /* 0x000fea0003800000 */
.L_x_0:
[----:B------:R-:W-:-:S00]  /*0160*/  BRA `(.L_x_0) ;  /* 0xfffffffc00fc7947 */ /* 0x000fc0000383ffff */
[----:B------:R-:W-:-:S00]  /*0170*/  NOP ;  /* 0x0000000000007918 */ /* 0x000fc00000000000 */
        /* <DEDUP_REMOVED lines=8> */
.L_x_1:


//--------------------- .nv.shared.reserved.0     --------------------------
	.section	.nv.shared.reserved.0,"aw",@nobits
	.weak		__nv_reservedSMEM_offset_0_alias
	.size		__nv_reservedSMEM_offset_0_alias, 0, 64
	.other		__nv_reservedSMEM_offset_0_alias,@"STO_CUDA_RESERVED_SHARED STV_DEFAULT"
__nv_reservedSMEM_offset_0_alias:
	.zero		0
	.zero		64


//--------------------- .nv.constant0._Z7add_vecPiii --------------------------
	.section	.nv.constant0._Z7add_vecPiii,"a",@progbits
	.sectionflags	@""
	.align	4
.nv.constant0._Z7add_vecPiii:
	.zero		912


//--------------------- SYMBOLS --------------------------

	.type		.nv.reservedSmem.offset0,@object
	.size		.nv.reservedSmem.offset0,0x4
